//
// Generated by NVIDIA NVVM Compiler
//
// Compiler Build ID: CL-36424714
// Cuda compilation tools, release 13.0, V13.0.88
// Based on NVVM 20.0.0
//

.version 9.0
.target sm_100
.address_size 64

	// .globl	_Z14distanceKernelP6uchar4ii6float2

.visible .entry _Z14distanceKernelP6uchar4ii6float2(
	.param .u64 .ptr .align 1 _Z14distanceKernelP6uchar4ii6float2_param_0,
	.param .u32 _Z14distanceKernelP6uchar4ii6float2_param_1,
	.param .u32 _Z14distanceKernelP6uchar4ii6float2_param_2,
	.param .align 8 .b8 _Z14distanceKernelP6uchar4ii6float2_param_3[8]
)
{
	.reg .pred 	%p<4>;
	.reg .b32 	%r<23>;
	.reg .b32 	%f<10>;
	.reg .b64 	%rd<5>;

	ld.param.u64 	%rd1, [_Z14distanceKernelP6uchar4ii6float2_param_0];
	ld.param.u32 	%r4, [_Z14distanceKernelP6uchar4ii6float2_param_1];
	ld.param.u32 	%r5, [_Z14distanceKernelP6uchar4ii6float2_param_2];
	ld.param.v2.f32 	{%f1, %f2}, [_Z14distanceKernelP6uchar4ii6float2_param_3];
	mov.u32 	%r7, %ntid.x;
	mov.u32 	%r8, %ctaid.x;
	mov.u32 	%r9, %tid.x;
	mad.lo.s32 	%r1, %r7, %r8, %r9;
	mov.u32 	%r10, %ntid.y;
	mov.u32 	%r11, %ctaid.y;
	mov.u32 	%r12, %tid.y;
	mad.lo.s32 	%r13, %r10, %r11, %r12;
	mul.lo.s32 	%r3, %r4, %r13;
	setp.ge.s32 	%p1, %r1, %r4;
	setp.ge.s32 	%p2, %r13, %r5;
	or.pred  	%p3, %p1, %p2;
	@%p3 bra 	$L__BB0_2;
	cvta.to.global.u64 	%rd2, %rd1;
	cvt.rn.f32.s32 	%f3, %r1;
	sub.f32 	%f4, %f3, %f1;
	cvt.rn.f32.u32 	%f5, %r13;
	sub.f32 	%f6, %f5, %f2;
	mul.f32 	%f7, %f6, %f6;
	fma.rn.f32 	%f8, %f4, %f4, %f7;
	sqrt.rn.f32 	%f9, %f8;
	cvt.rzi.s32.f32 	%r14, %f9;
	sub.s32 	%r15, 255, %r14;
	min.s32 	%r16, %r15, 255;
	max.s32 	%r17, %r16, 0;
	add.s32 	%r18, %r3, %r1;
	mul.wide.s32 	%rd3, %r18, 4;
	add.s64 	%rd4, %rd2, %rd3;
	prmt.b32 	%r19, %r17, %r17, 0x3340U;
	mov.b32 	%r20, 0;
	prmt.b32 	%r21, %r20, 65535, 0x3340U;
	prmt.b32 	%r22, %r19, %r21, 0x5410U;
	st.global.u32 	[%rd4], %r22;
$L__BB0_2:
	ret;

}


// ===== COMPILED SASS (sm_100) =====

	.target	sm_100

	.elftype	@"ET_EXEC"


//--------------------- .note.nv.tkinfo           --------------------------
	.section	.note.nv.tkinfo,"",@"SHT_NOTE"
	.sectionflags	@"SHF_NOTE_NV_TKINFO"
	.tkinfo
        /*0018*/ 	.word	0x00000002
        /*0030*/ 	.string	""
        /*0030*/ 	.string	"ptxas"
        /*0030*/ 	.string	"Cuda compilation tools, release 13.0, V13.0.88"
        /*0030*/ 	.string	"Build cuda_13.0.r13.0/compiler.36424714_0"
        /*0030*/ 	.string	"-arch sm_100 -m 64 "



//--------------------- .note.nv.cuinfo           --------------------------
	.section	.note.nv.cuinfo,"",@"SHT_NOTE"
	.sectionflags	@"SHF_NOTE_NV_CUINFO"
        /*0018*/ 	.short	0x0002
        /*001a*/ 	.short	0x0064
        /*001c*/ 	.short	0x0082
	.zero		2


//--------------------- .nv.info                  --------------------------
	.section	.nv.info,"",@"SHT_CUDA_INFO"
	.align	4


	//----- nvinfo : EIATTR_REGCOUNT
	.align		4
        /*0000*/ 	.byte	0x04, 0x2f
        /*0002*/ 	.short	(.L_1 - .L_0)
	.align		4
.L_0:
        /*0004*/ 	.word	index@(_Z14distanceKernelP6uchar4ii6float2)
        /*0008*/ 	.word	0x0000000c


	//----- nvinfo : EIATTR_FRAME_SIZE
	.align		4
.L_1:
        /*000c*/ 	.byte	0x04, 0x11
        /*000e*/ 	.short	(.L_3 - .L_2)
	.align		4
.L_2:
        /*0010*/ 	.word	index@($__internal_0_$__cuda_sm20_sqrt_rn_f32_slowpath)
        /*0014*/ 	.word	0x00000000


	//----- nvinfo : EIATTR_FRAME_SIZE
	.align		4
.L_3:
        /*0018*/ 	.byte	0x04, 0x11
        /*001a*/ 	.short	(.L_5 - .L_4)
	.align		4
.L_4:
        /*001c*/ 	.word	index@(_Z14distanceKernelP6uchar4ii6float2)
        /*0020*/ 	.word	0x00000000


	//----- nvinfo : EIATTR_MIN_STACK_SIZE
	.align		4
.L_5:
        /*0024*/ 	.byte	0x04, 0x12
        /*0026*/ 	.short	(.L_7 - .L_6)
	.align		4
.L_6:
        /*0028*/ 	.word	index@(_Z14distanceKernelP6uchar4ii6float2)
        /*002c*/ 	.word	0x00000000
.L_7:


//--------------------- .nv.compat                --------------------------
	.section	.nv.compat,"",@"SHT_CUDA_COMPAT_INFO"
	.align	4
        /*0000*/ 	.byte	0x02, 0x09, 0x00, 0x00, 0x02, 0x02, 0x01, 0x00, 0x02, 0x05, 0x05, 0x00, 0x03, 0x07, 0x01, 0x01
        /*0010*/ 	.byte	0x02, 0x03, 0x00, 0x00, 0x02, 0x06, 0x01, 0x00, 0x04, 0x0b, 0x08, 0x00, 0x01, 0x00, 0x00, 0x00
        /*0020*/ 	.byte	0x00, 0x00, 0x00, 0x00


//--------------------- .nv.info._Z14distanceKernelP6uchar4ii6float2 --------------------------
	.section	.nv.info._Z14distanceKernelP6uchar4ii6float2,"",@"SHT_CUDA_INFO"
	.sectionflags	@""
	.align	4


	//----- nvinfo : EIATTR_CUDA_API_VERSION
	.align		4
        /*0000*/ 	.byte	0x04, 0x37
        /*0002*/ 	.short	(.L_9 - .L_8)
.L_8:
        /*0004*/ 	.word	0x00000082


	//----- nvinfo : EIATTR_KPARAM_INFO
	.align		4
.L_9:
        /*0008*/ 	.byte	0x04, 0x17
        /*000a*/ 	.short	(.L_11 - .L_10)
.L_10:
        /*000c*/ 	.word	0x00000000
        /*0010*/ 	.short	0x0003
        /*0012*/ 	.short	0x0010
        /*0014*/ 	.byte	0x00, 0xf0, 0x21, 0x00


	//----- nvinfo : EIATTR_KPARAM_INFO
	.align		4
.L_11:
        /*0018*/ 	.byte	0x04, 0x17
        /*001a*/ 	.short	(.L_13 - .L_12)
.L_12:
        /*001c*/ 	.word	0x00000000
        /*0020*/ 	.short	0x0002
        /*0022*/ 	.short	0x000c
        /*0024*/ 	.byte	0x00, 0xf0, 0x11, 0x00


	//----- nvinfo : EIATTR_KPARAM_INFO
	.align		4
.L_13:
        /*0028*/ 	.byte	0x04, 0x17
        /*002a*/ 	.short	(.L_15 - .L_14)
.L_14:
        /*002c*/ 	.word	0x00000000
        /*0030*/ 	.short	0x0001
        /*0032*/ 	.short	0x0008
        /*0034*/ 	.byte	0x00, 0xf0, 0x11, 0x00


	//----- nvinfo : EIATTR_KPARAM_INFO
	.align		4
.L_15:
        /*0038*/ 	.byte	0x04, 0x17
        /*003a*/ 	.short	(.L_17 - .L_16)
.L_16:
        /*003c*/ 	.word	0x00000000
        /*0040*/ 	.short	0x0000
        /*0042*/ 	.short	0x0000
        /*0044*/ 	.byte	0x00, 0xf5, 0x21, 0x00


	//----- nvinfo : EIATTR_SPARSE_MMA_MASK
	.align		4
.L_17:
        /*0048*/ 	.byte	0x03, 0x50
        /*004a*/ 	.short	0x0000


	//----- nvinfo : EIATTR_MAXREG_COUNT
	.align		4
        /*004c*/ 	.byte	0x03, 0x1b
        /*004e*/ 	.short	0x00ff


	//----- nvinfo : EIATTR_MERCURY_ISA_VERSION
	.align		4
        /*0050*/ 	.byte	0x03, 0x5f
        /*0052*/ 	.short	0x0101


	//----- nvinfo : EIATTR_VRC_CTA_INIT_COUNT
	.align		4
        /*0054*/ 	.byte	0x02, 0x4a
	.zero		1
	.zero		1


	//----- nvinfo : EIATTR_EXIT_INSTR_OFFSETS
	.align		4
        /*0058*/ 	.byte	0x04, 0x1c
        /*005a*/ 	.short	(.L_19 - .L_18)


	//   ....[0]....
.L_18:
        /*005c*/ 	.word	0x000000c0


	//   ....[1]....
        /*0060*/ 	.word	0x00000300


	//----- nvinfo : EIATTR_CRS_STACK_SIZE
	.align		4
.L_19:
        /*0064*/ 	.byte	0x04, 0x1e
        /*0066*/ 	.short	(.L_21 - .L_20)
.L_20:
        /*0068*/ 	.word	0x00000000


	//----- nvinfo : EIATTR_CBANK_PARAM_SIZE
	.align		4
.L_21:
        /*006c*/ 	.byte	0x03, 0x19
        /*006e*/ 	.short	0x0018


	//----- nvinfo : EIATTR_PARAM_CBANK
	.align		4
        /*0070*/ 	.byte	0x04, 0x0a
        /*0072*/ 	.short	(.L_23 - .L_22)
	.align		4
.L_22:
        /*0074*/ 	.word	index@(.nv.constant0._Z14distanceKernelP6uchar4ii6float2)
        /*0078*/ 	.short	0x0380
        /*007a*/ 	.short	0x0018


	//----- nvinfo : EIATTR_SW_WAR
	.align		4
.L_23:
        /*007c*/ 	.byte	0x04, 0x36
        /*007e*/ 	.short	(.L_25 - .L_24)
.L_24:
        /*0080*/ 	.word	0x00000008
.L_25:


//--------------------- .nv.callgraph             --------------------------
	.section	.nv.callgraph,"",@"SHT_CUDA_CALLGRAPH"
	.align	4
	.sectionentsize	8
	.align		4
        /*0000*/ 	.word	0x00000000
	.align		4
        /*0004*/ 	.word	0xffffffff
	.align		4
        /*0008*/ 	.word	0x00000000
	.align		4
        /*000c*/ 	.word	0xfffffffe
	.align		4
        /*0010*/ 	.word	0x00000000
	.align		4
        /*0014*/ 	.word	0xfffffffd
	.align		4
        /*0018*/ 	.word	0x00000000
	.align		4
        /*001c*/ 	.word	0xfffffffc


//--------------------- .text._Z14distanceKernelP6uchar4ii6float2 --------------------------
	.section	.text._Z14distanceKernelP6uchar4ii6float2,"ax",@progbits
	.align	128
        .global         _Z14distanceKernelP6uchar4ii6float2
        .type           _Z14distanceKernelP6uchar4ii6float2,@function
        .size           _Z14distanceKernelP6uchar4ii6float2,(.L_x_5 - _Z14distanceKernelP6uchar4ii6float2)
        .other          _Z14distanceKernelP6uchar4ii6float2,@"STO_CUDA_ENTRY STV_DEFAULT"
_Z14distanceKernelP6uchar4ii6float2:
.text._Z14distanceKernelP6uchar4ii6float2:
[----:B------:R-:W-:Y:S01]  /*0000*/  LDC R1, c[0x0][0x37c] ;  /* 0x0000df00ff017b82 */ /* 0x000fe20000000800 */
[----:B------:R-:W0:Y:S01]  /*0010*/  S2R R2, SR_CTAID.Y ;  /* 0x0000000000027919 */ /* 0x000e220000002600 */
[----:B------:R-:W1:Y:S01]  /*0020*/  LDCU UR4, c[0x0][0x360] ;  /* 0x00006c00ff0477ac */ /* 0x000e620008000800 */
[----:B------:R-:W0:Y:S01]  /*0030*/  S2R R5, SR_TID.Y ;  /* 0x0000000000057919 */ /* 0x000e220000002200 */
[----:B------:R-:W0:Y:S01]  /*0040*/  LDCU UR5, c[0x0][0x364] ;  /* 0x00006c80ff0577ac */ /* 0x000e220008000800 */
[----:B------:R-:W1:Y:S01]  /*0050*/  S2R R3, SR_CTAID.X ;  /* 0x0000000000037919 */ /* 0x000e620000002500 */
[----:B------:R-:W2:Y:S01]  /*0060*/  LDCU.64 UR6, c[0x0][0x388] ;  /* 0x00007100ff0677ac */ /* 0x000ea20008000a00 */
[----:B------:R-:W1:Y:S01]  /*0070*/  S2R R0, SR_TID.X ;  /* 0x0000000000007919 */ /* 0x000e620000002100 */
[----:B0-----:R-:W-:-:S05]  /*0080*/  IMAD R2, R2, UR5, R5 ;  /* 0x0000000502027c24 */ /* 0x001fca000f8e0205 */
[----:B--2---:R-:W-:Y:S01]  /*0090*/  ISETP.GE.AND P0, PT, R2, UR7, PT ;  /* 0x0000000702007c0c */ /* 0x004fe2000bf06270 */
[----:B-1----:R-:W-:-:S05]  /*00a0*/  IMAD R3, R3, UR4, R0 ;  /* 0x0000000403037c24 */ /* 0x002fca000f8e0200 */
[----:B------:R-:W-:-:S13]  /*00b0*/  ISETP.GE.OR P0, PT, R3, UR6, P0 ;  /* 0x0000000603007c0c */ /* 0x000fda0008706670 */
[----:B------:R-:W-:Y:S05]  /*00c0*/  @P0 EXIT ;  /* 0x000000000000094d */ /* 0x000fea0003800000 */
[----:B------:R-:W0:Y:S01]  /*00d0*/  LDCU.64 UR4, c[0x0][0x390] ;  /* 0x00007200ff0477ac */ /* 0x000e220008000a00 */
[----:B------:R-:W-:Y:S01]  /*00e0*/  I2FP.F32.U32 R4, R2 ;  /* 0x0000000200047245 */ /* 0x000fe20000201000 */
[----:B------:R-:W-:Y:S01]  /*00f0*/  BSSY.RECONVERGENT B0, `(.L_x_0) ;  /* 0x0000012000007945 */ /* 0x000fe20003800200 */
[----:B------:R-:W-:-:S03]  /*0100*/  I2FP.F32.S32 R0, R3 ;  /* 0x0000000300007245 */ /* 0x000fc60000201400 */
[----:B0-----:R-:W-:Y:S02]  /*0110*/  FADD R4, R4, -UR5 ;  /* 0x8000000504047e21 */ /* 0x001fe40008000000 */
[----:B------:R-:W-:Y:S01]  /*0120*/  FADD R0, R0, -UR4 ;  /* 0x8000000400007e21 */ /* 0x000fe20008000000 */
[----:B------:R-:W0:Y:S01]  /*0130*/  LDCU.64 UR4, c[0x0][0x358] ;  /* 0x00006b00ff0477ac */ /* 0x000e220008000a00 */
[----:B------:R-:W-:-:S04]  /*0140*/  FMUL R5, R4, R4 ;  /* 0x0000000404057220 */ /* 0x000fc80000400000 */
[----:B------:R-:W-:-:S04]  /*0150*/  FFMA R0, R0, R0, R5 ;  /* 0x0000000000007223 */ /* 0x000fc80000000005 */
[----:B------:R1:W2:Y:S01]  /*0160*/  MUFU.RSQ R5, R0 ;  /* 0x0000000000057308 */ /* 0x0002a20000001400 */
[----:B------:R-:W-:-:S04]  /*0170*/  IADD3 R4, PT, PT, R0, -0xd000000, RZ ;  /* 0xf300000000047810 */ /* 0x000fc80007ffe0ff */
[----:B------:R-:W-:-:S13]  /*0180*/  ISETP.GT.U32.AND P0, PT, R4, 0x727fffff, PT ;  /* 0x727fffff0400780c */ /* 0x000fda0003f04070 */
[----:B012---:R-:W-:Y:S05]  /*0190*/  @!P0 BRA `(.L_x_1) ;  /* 0x00000000000c8947 */ /* 0x007fea0003800000 */
[----:B------:R-:W-:-:S07]  /*01a0*/  MOV R9, 0x1c0 ;  /* 0x000001c000097802 */ /* 0x000fce0000000f00 */
[----:B------:R-:W-:Y:S05]  /*01b0*/  CALL.REL.NOINC `($__internal_0_$__cuda_sm20_sqrt_rn_f32_slowpath) ;  /* 0x0000000000547944 */ /* 0x000fea0003c00000 */
[----:B------:R-:W-:Y:S05]  /*01c0*/  BRA `(.L_x_2) ;  /* 0x0000000000107947 */ /* 0x000fea0003800000 */
.L_x_1:
[----:B------:R-:W-:Y:S01]  /*01d0*/  FMUL.FTZ R7, R0, R5 ;  /* 0x0000000500077220 */ /* 0x000fe20000410000 */
[----:B------:R-:W-:-:S03]  /*01e0*/  FMUL.FTZ R5, R5, 0.5 ;  /* 0x3f00000005057820 */ /* 0x000fc60000410000 */
[----:B------:R-:W-:-:S04]  /*01f0*/  FFMA R0, -R7, R7, R0 ;  /* 0x0000000707007223 */ /* 0x000fc80000000100 */
[----:B------:R-:W-:-:S07]  /*0200*/  FFMA R0, R0, R5, R7 ;  /* 0x0000000500007223 */ /* 0x000fce0000000007 */
.L_x_2:
[----:B------:R-:W-:Y:S05]  /*0210*/  BSYNC.RECONVERGENT B0 ;  /* 0x0000000000007941 */ /* 0x000fea0003800200 */
.L_x_0:
[----:B------:R-:W0:Y:S01]  /*0220*/  F2I.TRUNC.NTZ R0, R0 ;  /* 0x0000000000007305 */ /* 0x000e22000020f100 */
[----:B------:R-:W1:Y:S01]  /*0230*/  LDC.64 R4, c[0x0][0x380] ;  /* 0x0000e000ff047b82 */ /* 0x000e620000000a00 */
[----:B------:R-:W2:Y:S01]  /*0240*/  LDCU UR7, c[0x0][0x388] ;  /* 0x00007100ff0777ac */ /* 0x000ea20008000800 */
[----:B------:R-:W-:Y:S01]  /*0250*/  HFMA2 R7, -RZ, RZ, 0, 1.5199184417724609375e-05 ;  /* 0x000000ffff077431 */ /* 0x000fe200000001ff */
[----:B------:R-:W-:Y:S02]  /*0260*/  UMOV UR6, 0x3340 ;  /* 0x0000334000067882 */ /* 0x000fe40000000000 */
[----:B------:R-:W-:Y:S02]  /*0270*/  MOV R8, UR6 ;  /* 0x0000000600087c02 */ /* 0x000fe40008000f00 */
[----:B0-----:R-:W-:-:S04]  /*0280*/  IADD3 R6, PT, PT, -R0, RZ, RZ ;  /* 0x000000ff00067210 */ /* 0x001fc80007ffe1ff */
[----:B------:R-:W-:Y:S01]  /*0290*/  VIADDMNMX.RELU R6, R6, R7, 0xff, PT ;  /* 0x000000ff06067446 */ /* 0x000fe20003801107 */
[----:B--2---:R-:W-:Y:S01]  /*02a0*/  IMAD R3, R2, UR7, R3 ;  /* 0x0000000702037c24 */ /* 0x004fe2000f8e0203 */
[----:B------:R-:W-:Y:S02]  /*02b0*/  PRMT R7, RZ, R8, 0xffff ;  /* 0x0000ffffff077416 */ /* 0x000fe40000000008 */
[----:B------:R-:W-:Y:S01]  /*02c0*/  PRMT R6, R6, 0x3340, R6 ;  /* 0x0000334006067816 */ /* 0x000fe20000000006 */
[----:B-1----:R-:W-:-:S03]  /*02d0*/  IMAD.WIDE R2, R3, 0x4, R4 ;  /* 0x0000000403027825 */ /* 0x002fc600078e0204 */
[----:B------:R-:W-:-:S05]  /*02e0*/  PRMT R7, R6, 0x5410, R7 ;  /* 0x0000541006077816 */ /* 0x000fca0000000007 */
[----:B------:R-:W-:Y:S01]  /*02f0*/  STG.E desc[UR4][R2.64], R7 ;  /* 0x0000000702007986 */ /* 0x000fe2000c101904 */
[----:B------:R-:W-:Y:S05]  /*0300*/  EXIT ;  /* 0x000000000000794d */ /* 0x000fea0003800000 */
        .weak           $__internal_0_$__cuda_sm20_sqrt_rn_f32_slowpath
        .type           $__internal_0_$__cuda_sm20_sqrt_rn_f32_slowpath,@function
        .size           $__internal_0_$__cuda_sm20_sqrt_rn_f32_slowpath,(.L_x_5 - $__internal_0_$__cuda_sm20_sqrt_rn_f32_slowpath)
$__internal_0_$__cuda_sm20_sqrt_rn_f32_slowpath:
[----:B------:R-:W-:-:S13]  /*0310*/  LOP3.LUT P0, RZ, R0, 0x7fffffff, RZ, 0xc0, !PT ;  /* 0x7fffffff00ff7812 */ /* 0x000fda000780c0ff */
[----:B------:R-:W-:Y:S01]  /*0320*/  @!P0 IMAD.MOV.U32 R4, RZ, RZ, R0 ;  /* 0x000000ffff048224 */ /* 0x000fe200078e0000 */
[----:B------:R-:W-:Y:S06]  /*0330*/  @!P0 BRA `(.L_x_3) ;  /* 0x0000000000408947 */ /* 0x000fec0003800000 */
[----:B------:R-:W-:-:S13]  /*0340*/  FSETP.GEU.FTZ.AND P0, PT, R0, RZ, PT ;  /* 0x000000ff0000720b */ /* 0x000fda0003f1e000 */
[----:B------:R-:W-:Y:S01]  /*0350*/  @!P0 MOV R4, 0x7fffffff ;  /* 0x7fffffff00048802 */ /* 0x000fe20000000f00 */
[----:B------:R-:W-:Y:S06]  /*0360*/  @!P0 BRA `(.L_x_3) ;  /* 0x0000000000348947 */ /* 0x000fec0003800000 */
[----:B------:R-:W-:-:S13]  /*0370*/  FSETP.GTU.FTZ.AND P0, PT, |R0|, +INF , PT ;  /* 0x7f8000000000780b */ /* 0x000fda0003f1c200 */
[----:B------:R-:W-:Y:S01]  /*0380*/  @P0 FADD.FTZ R4, R0, 1 ;  /* 0x3f80000000040421 */ /* 0x000fe20000010000 */
[----:B------:R-:W-:Y:S06]  /*0390*/  @P0 BRA `(.L_x_3) ;  /* 0x0000000000280947 */ /* 0x000fec0003800000 */
[----:B------:R-:W-:-:S13]  /*03a0*/  FSETP.NEU.FTZ.AND P0, PT, |R0|, +INF , PT ;  /* 0x7f8000000000780b */ /* 0x000fda0003f1d200 */
[----:B------:R-:W-:-:S04]  /*03b0*/  @P0 FFMA R5, R0, 1.84467440737095516160e+19, RZ ;  /* 0x5f80000000050823 */ /* 0x000fc800000000ff */
[----:B------:R-:W0:Y:S02]  /*03c0*/  @P0 MUFU.RSQ R4, R5 ;  /* 0x0000000500040308 */ /* 0x000e240000001400 */
[----:B0-----:R-:W-:Y:S01]  /*03d0*/  @P0 FMUL.FTZ R6, R5, R4 ;  /* 0x0000000405060220 */ /* 0x001fe20000410000 */
[----:B------:R-:W-:Y:S01]  /*03e0*/  @P0 FMUL.FTZ R8, R4, 0.5 ;  /* 0x3f00000004080820 */ /* 0x000fe20000410000 */
[----:B------:R-:W-:Y:S02]  /*03f0*/  @!P0 MOV R4, R0 ;  /* 0x0000000000048202 */ /* 0x000fe40000000f00 */
[----:B------:R-:W-:-:S04]  /*0400*/  @P0 FADD.FTZ R7, -R6, -RZ ;  /* 0x800000ff06070221 */ /* 0x000fc80000010100 */
[----:B------:R-:W-:-:S04]  /*0410*/  @P0 FFMA R7, R6, R7, R5 ;  /* 0x0000000706070223 */ /* 0x000fc80000000005 */
[----:B------:R-:W-:-:S04]  /*0420*/  @P0 FFMA R7, R7, R8, R6 ;  /* 0x0000000807070223 */ /* 0x000fc80000000006 */
[----:B------:R-:W-:-:S07]  /*0430*/  @P0 FMUL.FTZ R4, R7, 2.3283064365386962891e-10 ;  /* 0x2f80000007040820 */ /* 0x000fce0000410000 */
.L_x_3:
[----:B------:R-:W-:Y:S02]  /*0440*/  HFMA2 R5, -RZ, RZ, 0, 0 ;  /* 0x00000000ff057431 */ /* 0x000fe400000001ff */
[----:B------:R-:W-:Y:S01]  /*0450*/  IMAD.MOV.U32 R0, RZ, RZ, R4 ;  /* 0x000000ffff007224 */ /* 0x000fe200078e0004 */
[----:B------:R-:W-:-:S04]  /*0460*/  MOV R4, R9 ;  /* 0x0000000900047202 */ /* 0x000fc80000000f00 */
[----:B------:R-:W-:Y:S05]  /*0470*/  RET.REL.NODEC R4 `(_Z14distanceKernelP6uchar4ii6float2) ;  /* 0xfffffff804e07950 */ /* 0x000fea0003c3ffff */
.L_x_4:
[----:B------:R-:W-:-:S00]  /*0480*/  BRA `(.L_x_4) ;  /* 0xfffffffc00fc7947 */ /* 0x000fc0000383ffff */
[----:B------:R-:W-:-:S00]  /*0490*/  NOP ;  /* 0x0000000000007918 */ /* 0x000fc00000000000 */
        /* <DEDUP_REMOVED lines=14> */
.L_x_5:


//--------------------- .nv.shared.reserved.0     --------------------------
	.section	.nv.shared.reserved.0,"aw",@nobits
	.weak		__nv_reservedSMEM_offset_0_alias
	.size		__nv_reservedSMEM_offset_0_alias, 0, 64
	.other		__nv_reservedSMEM_offset_0_alias,@"STO_CUDA_RESERVED_SHARED STV_DEFAULT"
__nv_reservedSMEM_offset_0_alias:
	.zero		0
	.zero		64


//--------------------- .nv.constant0._Z14distanceKernelP6uchar4ii6float2 --------------------------
	.section	.nv.constant0._Z14distanceKernelP6uchar4ii6float2,"a",@progbits
	.sectionflags	@""
	.align	4
.nv.constant0._Z14distanceKernelP6uchar4ii6float2:
	.zero		920


//--------------------- SYMBOLS --------------------------

	.type		.nv.reservedSmem.offset0,@object
	.size		.nv.reservedSmem.offset0,0x4
